	.headerflags	@"EF_CUDA_TEXMODE_UNIFIED EF_CUDA_64BIT_ADDRESS EF_CUDA_ACCELERATORS EF_CUDA_SM90 EF_CUDA_VIRTUAL_SM(EF_CUDA_SM90)"
	.elftype	@"ET_EXEC"


//--------------------- .nv.info                  --------------------------
	.section	.nv.info,"",@"SHT_CUDA_INFO"
	.align	4


	//----- nvinfo : EIATTR_REGCOUNT
	.align		4
        /*0000*/ 	.byte	0x04, 0x2f
        /*0002*/ 	.short	(.L_3 - .L_2)
	.align		4
.L_2:
        /*0004*/ 	.word	index@(triton_poi_fused__native_batch_norm_legit_no_training_relu_1)
        /*0008*/ 	.word	0x00000020


	//----- nvinfo : EIATTR_MIN_STACK_SIZE
	.align		4
.L_3:
        /*000c*/ 	.byte	0x04, 0x12
        /*000e*/ 	.short	(.L_5 - .L_4)
	.align		4
.L_4:
        /*0010*/ 	.word	index@(triton_poi_fused__native_batch_norm_legit_no_training_relu_1)
        /*0014*/ 	.word	0x00000000


	//----- nvinfo : EIATTR_FRAME_SIZE
	.align		4
.L_5:
        /*0018*/ 	.byte	0x04, 0x11
        /*001a*/ 	.short	(.L_7 - .L_6)
	.align		4
.L_6:
        /*001c*/ 	.word	index@(triton_poi_fused__native_batch_norm_legit_no_training_relu_1)
        /*0020*/ 	.word	0x00000000


	//----- nvinfo : EIATTR_MIN_STACK_SIZE
	.align		4
.L_7:
        /*0024*/ 	.byte	0x04, 0x12
        /*0026*/ 	.short	(.L_9 - .L_8)
	.align		4
.L_8:
        /*0028*/ 	.word	index@(triton_poi_fused__native_batch_norm_legit_no_training_relu_1)
        /*002c*/ 	.word	0x00000000
.L_9:


//--------------------- .nv.info.triton_poi_fused__native_batch_norm_legit_no_training_relu_1 --------------------------
	.section	.nv.info.triton_poi_fused__native_batch_norm_legit_no_training_relu_1,"",@"SHT_CUDA_INFO"
	.sectionflags	@""
	.align	4


	//----- nvinfo : EIATTR_CUDA_API_VERSION
	.align		4
        /*0000*/ 	.byte	0x04, 0x37
        /*0002*/ 	.short	(.L_11 - .L_10)
.L_10:
        /*0004*/ 	.word	0x0000007c


	//----- nvinfo : EIATTR_KPARAM_INFO
	.align		4
.L_11:
        /*0008*/ 	.byte	0x04, 0x17
        /*000a*/ 	.short	(.L_13 - .L_12)
.L_12:
        /*000c*/ 	.word	0x00000000
        /*0010*/ 	.short	0x0006
        /*0012*/ 	.short	0x0030
        /*0014*/ 	.byte	0x00, 0xf0, 0x11, 0x00


	//----- nvinfo : EIATTR_KPARAM_INFO
	.align		4
.L_13:
        /*0018*/ 	.byte	0x04, 0x17
        /*001a*/ 	.short	(.L_15 - .L_14)
.L_14:
        /*001c*/ 	.word	0x00000000
        /*0020*/ 	.short	0x0005
        /*0022*/ 	.short	0x0028
        /*0024*/ 	.byte	0x00, 0xf4, 0x21, 0x00


	//----- nvinfo : EIATTR_KPARAM_INFO
	.align		4
.L_15:
        /*0028*/ 	.byte	0x04, 0x17
        /*002a*/ 	.short	(.L_17 - .L_16)
.L_16:
        /*002c*/ 	.word	0x00000000
        /*0030*/ 	.short	0x0004
        /*0032*/ 	.short	0x0020
        /*0034*/ 	.byte	0x00, 0xf4, 0x21, 0x00


	//----- nvinfo : EIATTR_KPARAM_INFO
	.align		4
.L_17:
        /*0038*/ 	.byte	0x04, 0x17
        /*003a*/ 	.short	(.L_19 - .L_18)
.L_18:
        /*003c*/ 	.word	0x00000000
        /*0040*/ 	.short	0x0003
        /*0042*/ 	.short	0x0018
        /*0044*/ 	.byte	0x00, 0xf4, 0x21, 0x00


	//----- nvinfo : EIATTR_KPARAM_INFO
	.align		4
.L_19:
        /*0048*/ 	.byte	0x04, 0x17
        /*004a*/ 	.short	(.L_21 - .L_20)
.L_20:
        /*004c*/ 	.word	0x00000000
        /*0050*/ 	.short	0x0002
        /*0052*/ 	.short	0x0010
        /*0054*/ 	.byte	0x00, 0xf4, 0x21, 0x00


	//----- nvinfo : EIATTR_KPARAM_INFO
	.align		4
.L_21:
        /*0058*/ 	.byte	0x04, 0x17
        /*005a*/ 	.short	(.L_23 - .L_22)
.L_22:
        /*005c*/ 	.word	0x00000000
        /*0060*/ 	.short	0x0001
        /*0062*/ 	.short	0x0008
        /*0064*/ 	.byte	0x00, 0xf4, 0x21, 0x00


	//----- nvinfo : EIATTR_KPARAM_INFO
	.align		4
.L_23:
        /*0068*/ 	.byte	0x04, 0x17
        /*006a*/ 	.short	(.L_25 - .L_24)
.L_24:
        /*006c*/ 	.word	0x00000000
        /*0070*/ 	.short	0x0000
        /*0072*/ 	.short	0x0000
        /*0074*/ 	.byte	0x00, 0xf4, 0x21, 0x00


	//----- nvinfo : EIATTR_SPARSE_MMA_MASK
	.align		4
.L_25:
        /*0078*/ 	.byte	0x03, 0x50
        /*007a*/ 	.short	0x0000


	//----- nvinfo : EIATTR_MAXREG_COUNT
	.align		4
        /*007c*/ 	.byte	0x03, 0x1b
        /*007e*/ 	.short	0x00ff


	//----- nvinfo : EIATTR_EXIT_INSTR_OFFSETS
	.align		4
        /*0080*/ 	.byte	0x04, 0x1c
        /*0082*/ 	.short	(.L_27 - .L_26)


	//   ....[0]....
.L_26:
        /*0084*/ 	.word	0x000006c0


	//----- nvinfo : EIATTR_REQNTID
	.align		4
.L_27:
        /*0088*/ 	.byte	0x04, 0x10
        /*008a*/ 	.short	(.L_29 - .L_28)
.L_28:
        /*008c*/ 	.word	0x00000080
        /*0090*/ 	.word	0x00000001
        /*0094*/ 	.word	0x00000001


	//----- nvinfo : EIATTR_CBANK_PARAM_SIZE
	.align		4
.L_29:
        /*0098*/ 	.byte	0x03, 0x19
        /*009a*/ 	.short	0x0034


	//----- nvinfo : EIATTR_PARAM_CBANK
	.align		4
        /*009c*/ 	.byte	0x04, 0x0a
        /*009e*/ 	.short	(.L_31 - .L_30)
	.align		4
.L_30:
        /*00a0*/ 	.word	index@(.nv.constant0.triton_poi_fused__native_batch_norm_legit_no_training_relu_1)
        /*00a4*/ 	.short	0x0210
        /*00a6*/ 	.short	0x0034


	//----- nvinfo : EIATTR_SW_WAR
	.align		4
.L_31:
        /*00a8*/ 	.byte	0x04, 0x36
        /*00aa*/ 	.short	(.L_33 - .L_32)
.L_32:
        /*00ac*/ 	.word	0x00000008
.L_33:


//--------------------- .nv.callgraph             --------------------------
	.section	.nv.callgraph,"",@"SHT_CUDA_CALLGRAPH"
	.align	4
	.sectionentsize	8
	.align		4
        /*0000*/ 	.word	0x00000000
	.align		4
        /*0004*/ 	.word	0xffffffff
	.align		4
        /*0008*/ 	.word	0x00000000
	.align		4
        /*000c*/ 	.word	0xfffffffe
	.align		4
        /*0010*/ 	.word	0x00000000
	.align		4
        /*0014*/ 	.word	0xfffffffd
	.align		4
        /*0018*/ 	.word	0x00000000
	.align		4
        /*001c*/ 	.word	0xfffffffc


//--------------------- .nv.constant4             --------------------------
	.section	.nv.constant4,"a",@progbits
	.align	8
	.align		8
.nv.constant4:
        /*0000*/ 	.dword	_$_str
	.align		8
        /*0008*/ 	.dword	_$_str_$_2


//--------------------- .text.triton_poi_fused__native_batch_norm_legit_no_training_relu_1 --------------------------
	.section	.text.triton_poi_fused__native_batch_norm_legit_no_training_relu_1,"ax",@progbits
	.align	128
        .global         triton_poi_fused__native_batch_norm_legit_no_training_relu_1
        .type           triton_poi_fused__native_batch_norm_legit_no_training_relu_1,@function
        .size           triton_poi_fused__native_batch_norm_legit_no_training_relu_1,(.L_x_1 - triton_poi_fused__native_batch_norm_legit_no_training_relu_1)
        .other          triton_poi_fused__native_batch_norm_legit_no_training_relu_1,@"STO_CUDA_ENTRY STV_DEFAULT"
triton_poi_fused__native_batch_norm_legit_no_training_relu_1:
.text.triton_poi_fused__native_batch_norm_legit_no_training_relu_1:
[----:B------:R-:W-:Y:S01]  /*0000*/  LDC R1, c[0x0][0x28] ;  /* 0x00000a00ff017b82 */ /* 0x000fe20000000800 */
[----:B------:R-:W1:Y:S01]  /*0010*/  S2R R0, SR_TID.X ;  /* 0x0000000000007919 */ /* 0x000e620000002100 */
[----:B------:R-:W-:-:S06]  /*0020*/  ULDC.64 UR4, c[0x0][0x208] ;  /* 0x0000820000047ab9 */ /* 0x000fcc0000000a00 */
[----:B------:R-:W2:Y:S01]  /*0030*/  LDC.64 R16, c[0x0][0x218] ;  /* 0x00008600ff107b82 */ /* 0x000ea20000000a00 */
[----:B------:R-:W3:Y:S07]  /*0040*/  S2R R3, SR_CTAID.X ;  /* 0x0000000000037919 */ /* 0x000eee0000002500 */
[----:B------:R-:W4:Y:S08]  /*0050*/  LDC.64 R14, c[0x0][0x210] ;  /* 0x00008400ff0e7b82 */ /* 0x000f300000000a00 */
[----:B------:R-:W5:Y:S01]  /*0060*/  LDC.64 R12, c[0x0][0x230] ;  /* 0x00008c00ff0c7b82 */ /* 0x000f620000000a00 */
[----:B-1----:R-:W-:-:S02]  /*0070*/  SHF.L.U32 R0, R0, 0x2, RZ ;  /* 0x0000000200007819 */ /* 0x002fc400000006ff */
[----:B---3--:R-:W-:Y:S02]  /*0080*/  SHF.R.S32.HI R5, RZ, 0x15, R3 ;  /* 0x00000015ff057819 */ /* 0x008fe40000011403 */
[----:B------:R-:W-:Y:S02]  /*0090*/  LOP3.LUT R0, R0, 0x1fc, RZ, 0xc0, !PT ;  /* 0x000001fc00007812 */ /* 0x000fe400078ec0ff */
[----:B------:R-:W-:Y:S02]  /*00a0*/  SGXT R5, R5, 0x1 ;  /* 0x000000010505781a */ /* 0x000fe40000000200 */
[----:B------:R-:W-:Y:S02]  /*00b0*/  LEA R18, R3, R0, 0xa ;  /* 0x0000000003127211 */ /* 0x000fe400078e50ff */
[----:B------:R-:W1:Y:S02]  /*00c0*/  LDC.64 R2, c[0x0][0x220] ;  /* 0x00008800ff027b82 */ /* 0x000e640000000a00 */
[----:B------:R-:W-:-:S04]  /*00d0*/  LEA.HI R5, R5, R18, RZ, 0xf ;  /* 0x0000001205057211 */ /* 0x000fc800078f78ff */
[----:B------:R-:W-:Y:S02]  /*00e0*/  SHF.R.S32.HI R23, RZ, 0xf, R5 ;  /* 0x0000000fff177819 */ /* 0x000fe40000011405 */
[----:B------:R-:W-:Y:S02]  /*00f0*/  IADD3 R5, R5, 0x200, RZ ;  /* 0x0000020005057810 */ /* 0x000fe40007ffe0ff */
[----:B------:R-:W-:Y:S02]  /*0100*/  LEA.HI R0, R23, R23, RZ, 0x5 ;  /* 0x0000001717007211 */ /* 0x000fe400078f28ff */
[----:B------:R-:W-:Y:S02]  /*0110*/  SHF.R.S32.HI R5, RZ, 0xf, R5 ;  /* 0x0000000fff057819 */ /* 0x000fe40000011405 */
[----:B------:R-:W-:Y:S02]  /*0120*/  LOP3.LUT R0, R0, 0xffffffe0, RZ, 0xc0, !PT ;  /* 0xffffffe000007812 */ /* 0x000fe400078ec0ff */
[----:B------:R-:W-:-:S02]  /*0130*/  LEA.HI R4, R5, R5, RZ, 0x5 ;  /* 0x0000000505047211 */ /* 0x000fc400078f28ff */
[----:B------:R-:W-:Y:S02]  /*0140*/  IADD3 R23, R23, -R0, RZ ;  /* 0x8000000017177210 */ /* 0x000fe40007ffe0ff */
[----:B------:R-:W-:-:S04]  /*0150*/  LOP3.LUT R4, R4, 0xffffffe0, RZ, 0xc0, !PT ;  /* 0xffffffe004047812 */ /* 0x000fc800078ec0ff */
[----:B------:R-:W-:Y:S01]  /*0160*/  IADD3 R19, R5, -R4, RZ ;  /* 0x8000000405137210 */ /* 0x000fe20007ffe0ff */
[----:B-1----:R-:W-:-:S04]  /*0170*/  IMAD.WIDE R8, R23, 0x4, R2 ;  /* 0x0000000417087825 */ /* 0x002fc800078e0202 */
[----:B------:R-:W-:Y:S01]  /*0180*/  IMAD.WIDE R10, R19, 0x4, R2 ;  /* 0x00000004130a7825 */ /* 0x000fe200078e0202 */
[----:B------:R-:W3:Y:S01]  /*0190*/  LDG.E.EL R20, desc[UR4][R8.64] ;  /* 0x0000000408147981 */ /* 0x000ee2000c2e1900 */
[----:B------:R-:W1:Y:S03]  /*01a0*/  LDC.64 R2, c[0x0][0x228] ;  /* 0x00008a00ff027b82 */ /* 0x000e660000000a00 */
[----:B------:R-:W3:Y:S01]  /*01b0*/  LDG.E.EL R21, desc[UR4][R10.64] ;  /* 0x000000040a157981 */ /* 0x000ee2000c2e1900 */
[----:B--2---:R-:W-:-:S04]  /*01c0*/  IMAD.WIDE R26, R23, 0x4, R16 ;  /* 0x00000004171a7825 */ /* 0x004fc800078e0210 */
[----:B----4-:R-:W-:Y:S01]  /*01d0*/  IMAD.WIDE R14, R18, 0x4, R14 ;  /* 0x00000004120e7825 */ /* 0x010fe200078e020e */
[----:B------:R-:W2:Y:S04]  /*01e0*/  LDG.E.EL R0, desc[UR4][R26.64] ;  /* 0x000000041a007981 */ /* 0x000ea8000c2e1900 */
[----:B------:R-:W2:Y:S01]  /*01f0*/  LDG.E.128 R4, desc[UR4][R14.64] ;  /* 0x000000040e047981 */ /* 0x000ea2000c1e1d00 */
[----:B------:R-:W-:-:S03]  /*0200*/  IMAD.WIDE R16, R19, 0x4, R16 ;  /* 0x0000000413107825 */ /* 0x000fc600078e0210 */
[----:B------:R-:W4:Y:S04]  /*0210*/  LDG.E.128 R8, desc[UR4][R14.64+0x800] ;  /* 0x000800040e087981 */ /* 0x000f28000c1e1d00 */
[----:B------:R-:W4:Y:S01]  /*0220*/  LDG.E.EL R16, desc[UR4][R16.64] ;  /* 0x0000000410107981 */ /* 0x000f22000c2e1900 */
[----:B01----:R-:W-:-:S04]  /*0230*/  IMAD.WIDE R24, R23, 0x4, R2 ;  /* 0x0000000417187825 */ /* 0x003fc800078e0202 */
[----:B-----5:R-:W-:Y:S02]  /*0240*/  IMAD.WIDE R22, R23, 0x4, R12 ;  /* 0x0000000417167825 */ /* 0x020fe400078e020c */
[----:B------:R-:W5:Y:S04]  /*0250*/  LDG.E.EL R24, desc[UR4][R24.64] ;  /* 0x0000000418187981 */ /* 0x000f68000c2e1900 */
[----:B------:R-:W5:Y:S01]  /*0260*/  LDG.E.EL R23, desc[UR4][R22.64] ;  /* 0x0000000416177981 */ /* 0x000f62000c2e1900 */
[----:B------:R-:W-:-:S04]  /*0270*/  IMAD.WIDE R2, R19, 0x4, R2 ;  /* 0x0000000413027825 */ /* 0x000fc800078e0202 */
[----:B------:R-:W-:Y:S02]  /*0280*/  IMAD.WIDE R28, R19, 0x4, R12 ;  /* 0x00000004131c7825 */ /* 0x000fe400078e020c */
[----:B------:R0:W4:Y:S04]  /*0290*/  LDG.E.EL R12, desc[UR4][R2.64] ;  /* 0x00000004020c7981 */ /* 0x000128000c2e1900 */
[----:B------:R-:W4:Y:S01]  /*02a0*/  LDG.E.EL R13, desc[UR4][R28.64] ;  /* 0x000000041c0d7981 */ /* 0x000f22000c2e1900 */
[----:B0-----:R-:W-:Y:S01]  /*02b0*/  HFMA2.MMA R3, -RZ, RZ, 1.625, 0 ;  /* 0x3e800000ff037435 */ /* 0x001fe200000001ff */
[----:B---3--:R-:W-:-:S04]  /*02c0*/  FADD R20, R20, 9.9999997473787516356e-06 ;  /* 0x3727c5ac14147421 */ /* 0x008fc80000000000 */
[----:B------:R-:W0:Y:S01]  /*02d0*/  MUFU.SQRT R19, R20 ;  /* 0x0000001400137308 */ /* 0x000e220000002000 */
[----:B------:R-:W-:-:S07]  /*02e0*/  FADD R21, R21, 9.9999997473787516356e-06 ;  /* 0x3727c5ac15157421 */ /* 0x000fce0000000000 */
[----:B------:R-:W1:Y:S01]  /*02f0*/  MUFU.SQRT R25, R21 ;  /* 0x0000001500197308 */ /* 0x000e620000002000 */
[C---:B0-----:R-:W-:Y:S02]  /*0300*/  FSETP.GT.AND P0, PT, R19.reuse, 8.50705917302346158658e+37, PT ;  /* 0x7e8000001300780b */ /* 0x041fe40003f04000 */
[----:B------:R-:W-:Y:S02]  /*0310*/  FSETP.GEU.AND P2, PT, R19, 1.175494350822287508e-38, PT ;  /* 0x008000001300780b */ /* 0x000fe40003f4e000 */
[C---:B-1----:R-:W-:Y:S02]  /*0320*/  FSETP.GT.AND P1, PT, R25.reuse, 8.50705917302346158658e+37, PT ;  /* 0x7e8000001900780b */ /* 0x042fe40003f24000 */
[----:B------:R-:W-:-:S07]  /*0330*/  FSETP.GEU.AND P3, PT, R25, 1.175494350822287508e-38, PT ;  /* 0x008000001900780b */ /* 0x000fce0003f6e000 */
[----:B------:R-:W-:-:S04]  /*0340*/  @P0 FMUL R19, R19, 0.25 ;  /* 0x3e80000013130820 */ /* 0x000fc80000400000 */
[----:B------:R-:W-:Y:S01]  /*0350*/  @!P2 FMUL R19, R19, 16777216 ;  /* 0x4b8000001313a820 */ /* 0x000fe20000400000 */
[----:B------:R-:W-:-:S05]  /*0360*/  @P1 FMUL R25, R25, 0.25 ;  /* 0x3e80000019191820 */ /* 0x000fca0000400000 */
[----:B------:R-:W0:Y:S01]  /*0370*/  MUFU.RCP R19, R19 ;  /* 0x0000001300137308 */ /* 0x000e220000001000 */
[----:B------:R-:W-:Y:S01]  /*0380*/  @!P3 FMUL R25, R25, 16777216 ;  /* 0x4b8000001919b820 */ /* 0x000fe20000400000 */
[----:B------:R-:W-:-:S06]  /*0390*/  FSEL R2, R3, 1, P0 ;  /* 0x3f80000003027808 */ /* 0x000fcc0000000000 */
[----:B------:R-:W1:Y:S01]  /*03a0*/  MUFU.RCP R14, R25 ;  /* 0x00000019000e7308 */ /* 0x000e620000001000 */
[----:B------:R-:W-:Y:S01]  /*03b0*/  FSEL R3, R3, 1, P1 ;  /* 0x3f80000003037808 */ /* 0x000fe20000800000 */
[----:B------:R-:W-:Y:S01]  /*03c0*/  @!P2 FMUL R2, R2, 16777216 ;  /* 0x4b8000000202a820 */ /* 0x000fe20000400000 */
[----:B--2---:R-:W-:-:S03]  /*03d0*/  FADD R4, R4, -R0 ;  /* 0x8000000004047221 */ /* 0x004fc60000000000 */
[----:B------:R-:W-:Y:S01]  /*03e0*/  @!P3 FMUL R3, R3, 16777216 ;  /* 0x4b8000000303b820 */ /* 0x000fe20000400000 */
[----:B0-----:R-:W-:Y:S01]  /*03f0*/  FMUL R15, R19, R2 ;  /* 0x00000002130f7220 */ /* 0x001fe20000400000 */
[--C-:B------:R-:W-:Y:S01]  /*0400*/  FADD R20, R5, -R0.reuse ;  /* 0x8000000005147221 */ /* 0x100fe20000000000 */
[--C-:B------:R-:W-:Y:S01]  /*0410*/  FADD R6, R6, -R0.reuse ;  /* 0x8000000006067221 */ /* 0x100fe20000000000 */
[----:B------:R-:W-:Y:S01]  /*0420*/  FADD R0, R7, -R0 ;  /* 0x8000000007007221 */ /* 0x000fe20000000000 */
[C---:B------:R-:W-:Y:S01]  /*0430*/  FMUL R5, R15.reuse, R4 ;  /* 0x000000040f057220 */ /* 0x040fe20000400000 */
[C---:B------:R-:W-:Y:S01]  /*0440*/  FMUL R4, R15.reuse, R20 ;  /* 0x000000140f047220 */ /* 0x040fe20000400000 */
[----:B-1----:R-:W-:Y:S02]  /*0450*/  FMUL R14, R14, R3 ;  /* 0x000000030e0e7220 */ /* 0x002fe40000400000 */
[----:B------:R-:W0:Y:S01]  /*0460*/  LDC.64 R2, c[0x0][0x238] ;  /* 0x00008e00ff027b82 */ /* 0x000e220000000a00 */
[C---:B------:R-:W-:Y:S01]  /*0470*/  FMUL R20, R15.reuse, R6 ;  /* 0x000000060f147220 */ /* 0x040fe20000400000 */
[----:B------:R-:W-:Y:S01]  /*0480*/  FMUL R6, R15, R0 ;  /* 0x000000000f067220 */ /* 0x000fe20000400000 */
[--C-:B----4-:R-:W-:Y:S01]  /*0490*/  FADD R7, R8, -R16.reuse ;  /* 0x8000001008077221 */ /* 0x110fe20000000000 */
[--C-:B------:R-:W-:Y:S01]  /*04a0*/  FADD R9, R9, -R16.reuse ;  /* 0x8000001009097221 */ /* 0x100fe20000000000 */
[--C-:B------:R-:W-:Y:S01]  /*04b0*/  FADD R15, R10, -R16.reuse ;  /* 0x800000100a0f7221 */ /* 0x100fe20000000000 */
[C-C-:B-----5:R-:W-:Y:S01]  /*04c0*/  FFMA R0, R24.reuse, R5, R23.reuse ;  /* 0x0000000518007223 */ /* 0x160fe20000000017 */
[----:B------:R-:W-:Y:S01]  /*04d0*/  FADD R11, R11, -R16 ;  /* 0x800000100b0b7221 */ /* 0x000fe20000000000 */
[C-C-:B------:R-:W-:Y:S01]  /*04e0*/  FFMA R4, R24.reuse, R4, R23.reuse ;  /* 0x0000000418047223 */ /* 0x140fe20000000017 */
[C-C-:B------:R-:W-:Y:S01]  /*04f0*/  FFMA R5, R24.reuse, R20, R23.reuse ;  /* 0x0000001418057223 */ /* 0x140fe20000000017 */
[----:B------:R-:W-:Y:S01]  /*0500*/  FFMA R23, R24, R6, R23 ;  /* 0x0000000618177223 */ /* 0x000fe20000000017 */
[C---:B------:R-:W-:Y:S01]  /*0510*/  FMUL R7, R14.reuse, R7 ;  /* 0x000000070e077220 */ /* 0x040fe20000400000 */
[C---:B------:R-:W-:Y:S01]  /*0520*/  FMUL R8, R14.reuse, R9 ;  /* 0x000000090e087220 */ /* 0x040fe20000400000 */
[C---:B------:R-:W-:Y:S01]  /*0530*/  FMUL R6, R14.reuse, R15 ;  /* 0x0000000f0e067220 */ /* 0x040fe20000400000 */
[----:B------:R-:W-:Y:S01]  /*0540*/  FMUL R14, R14, R11 ;  /* 0x0000000b0e0e7220 */ /* 0x000fe20000400000 */
[C-C-:B------:R-:W-:Y:S01]  /*0550*/  FFMA R9, R12.reuse, R7, R13.reuse ;  /* 0x000000070c097223 */ /* 0x140fe2000000000d */
[C-C-:B------:R-:W-:Y:S01]  /*0560*/  FFMA R8, R12.reuse, R8, R13.reuse ;  /* 0x000000080c087223 */ /* 0x140fe2000000000d */
[C-C-:B------:R-:W-:Y:S01]  /*0570*/  FFMA R10, R12.reuse, R6, R13.reuse ;  /* 0x000000060c0a7223 */ /* 0x140fe2000000000d */
[----:B------:R-:W-:Y:S01]  /*0580*/  FFMA R14, R12, R14, R13 ;  /* 0x0000000e0c0e7223 */ /* 0x000fe2000000000d */
[----:B------:R-:W-:-:S02]  /*0590*/  FSETP.GEU.AND P6, PT, R23, RZ, PT ;  /* 0x000000ff1700720b */ /* 0x000fc40003fce000 */
[----:B------:R-:W-:Y:S02]  /*05a0*/  FSETP.GEU.AND P0, PT, R5, RZ, PT ;  /* 0x000000ff0500720b */ /* 0x000fe40003f0e000 */
[----:B------:R-:W-:Y:S02]  /*05b0*/  FSETP.GEU.AND P1, PT, R4, RZ, PT ;  /* 0x000000ff0400720b */ /* 0x000fe40003f2e000 */
[----:B------:R-:W-:Y:S02]  /*05c0*/  FSETP.GEU.AND P3, PT, R14, RZ, PT ;  /* 0x000000ff0e00720b */ /* 0x000fe40003f6e000 */
[----:B------:R-:W-:Y:S02]  /*05d0*/  SEL R7, R23, RZ, P6 ;  /* 0x000000ff17077207 */ /* 0x000fe40003000000 */
[----:B------:R-:W-:Y:S02]  /*05e0*/  FSETP.GEU.AND P2, PT, R0, RZ, PT ;  /* 0x000000ff0000720b */ /* 0x000fe40003f4e000 */
[----:B------:R-:W-:-:S02]  /*05f0*/  FSETP.GEU.AND P4, PT, R10, RZ, PT ;  /* 0x000000ff0a00720b */ /* 0x000fc40003f8e000 */
[----:B------:R-:W-:Y:S02]  /*0600*/  FSETP.GEU.AND P5, PT, R9, RZ, PT ;  /* 0x000000ff0900720b */ /* 0x000fe40003fae000 */
[----:B------:R-:W-:Y:S02]  /*0610*/  FSETP.GEU.AND P6, PT, R8, RZ, PT ;  /* 0x000000ff0800720b */ /* 0x000fe40003fce000 */
[----:B------:R-:W-:Y:S01]  /*0620*/  SEL R6, R5, RZ, P0 ;  /* 0x000000ff05067207 */ /* 0x000fe20000000000 */
[----:B0-----:R-:W-:Y:S01]  /*0630*/  IMAD.WIDE R2, R18, 0x4, R2 ;  /* 0x0000000412027825 */ /* 0x001fe200078e0202 */
[----:B------:R-:W-:Y:S02]  /*0640*/  SEL R5, R4, RZ, P1 ;  /* 0x000000ff04057207 */ /* 0x000fe40000800000 */
[----:B------:R-:W-:Y:S02]  /*0650*/  SEL R15, R14, RZ, P3 ;  /* 0x000000ff0e0f7207 */ /* 0x000fe40001800000 */
[----:B------:R-:W-:-:S02]  /*0660*/  SEL R4, R0, RZ, P2 ;  /* 0x000000ff00047207 */ /* 0x000fc40001000000 */
[----:B------:R-:W-:Y:S02]  /*0670*/  SEL R14, R10, RZ, P4 ;  /* 0x000000ff0a0e7207 */ /* 0x000fe40002000000 */
[----:B------:R-:W-:Y:S02]  /*0680*/  SEL R12, R9, RZ, P5 ;  /* 0x000000ff090c7207 */ /* 0x000fe40002800000 */
[----:B------:R-:W-:Y:S01]  /*0690*/  SEL R13, R8, RZ, P6 ;  /* 0x000000ff080d7207 */ /* 0x000fe20003000000 */
[----:B------:R-:W-:Y:S04]  /*06a0*/  STG.E.128 desc[UR4][R2.64], R4 ;  /* 0x0000000402007986 */ /* 0x000fe8000c101d04 */
[----:B------:R-:W-:Y:S01]  /*06b0*/  STG.E.128 desc[UR4][R2.64+0x800], R12 ;  /* 0x0008000c02007986 */ /* 0x000fe2000c101d04 */
[----:B------:R-:W-:Y:S05]  /*06c0*/  EXIT ;  /* 0x000000000000794d */ /* 0x000fea0003800000 */
.L_x_0:
[----:B------:R-:W-:-:S00]  /*06d0*/  BRA `(.L_x_0) ;  /* 0xfffffffc00fc7947 */ /* 0x000fc0000383ffff */
[----:B------:R-:W-:-:S00]  /*06e0*/  NOP ;  /* 0x0000000000007918 */ /* 0x000fc00000000000 */
        /* <DEDUP_REMOVED lines=9> */
.L_x_1:


//--------------------- .nv.global.init           --------------------------
	.section	.nv.global.init,"aw",@progbits
.nv.global.init:
	.type		_$_str,@object
	.size		_$_str,(_$_str_$_2 - _$_str)
_$_str:
        /*0000*/ 	.byte	0x5f, 0x5f, 0x43, 0x55, 0x44, 0x41, 0x5f, 0x46, 0x54, 0x5a, 0x00
	.type		_$_str_$_2,@object
	.size		_$_str_$_2,(.L_1 - _$_str_$_2)
_$_str_$_2:
        /*000b*/ 	.byte	0x5f, 0x5f, 0x43, 0x55, 0x44, 0x41, 0x5f, 0x50, 0x52, 0x45, 0x43, 0x5f, 0x53, 0x51, 0x52, 0x54
        /*001b*/ 	.byte	0x00
.L_1:


//--------------------- .nv.constant0.triton_poi_fused__native_batch_norm_legit_no_training_relu_1 --------------------------
	.section	.nv.constant0.triton_poi_fused__native_batch_norm_legit_no_training_relu_1,"a",@progbits
	.sectionflags	@""
	.align	4
.nv.constant0.triton_poi_fused__native_batch_norm_legit_no_training_relu_1:
	.zero		580
